//
// Generated by NVIDIA NVVM Compiler
//
// Compiler Build ID: CL-36424714
// Cuda compilation tools, release 13.0, V13.0.88
// Based on NVVM 20.0.0
//

.version 9.0
.target sm_100
.address_size 64


.entry _Z23matrixMultiplication_cuPiS_S_iiii(
	.param .u64 .ptr .align 1 _Z23matrixMultiplication_cuPiS_S_iiii_param_0,
	.param .u64 .ptr .align 1 _Z23matrixMultiplication_cuPiS_S_iiii_param_1,
	.param .u64 .ptr .align 1 _Z23matrixMultiplication_cuPiS_S_iiii_param_2,
	.param .u32 _Z23matrixMultiplication_cuPiS_S_iiii_param_3,
	.param .u32 _Z23matrixMultiplication_cuPiS_S_iiii_param_4,
	.param .u32 _Z23matrixMultiplication_cuPiS_S_iiii_param_5,
	.param .u32 _Z23matrixMultiplication_cuPiS_S_iiii_param_6
)
{
	.reg .pred 	%p<13>;
	.reg .b32 	%r<107>;
	.reg .b64 	%rd<53>;

	ld.param.u64 	%rd7, [_Z23matrixMultiplication_cuPiS_S_iiii_param_0];
	ld.param.u64 	%rd8, [_Z23matrixMultiplication_cuPiS_S_iiii_param_1];
	ld.param.u64 	%rd6, [_Z23matrixMultiplication_cuPiS_S_iiii_param_2];
	ld.param.u32 	%r32, [_Z23matrixMultiplication_cuPiS_S_iiii_param_3];
	ld.param.u32 	%r30, [_Z23matrixMultiplication_cuPiS_S_iiii_param_4];
	ld.param.u32 	%r31, [_Z23matrixMultiplication_cuPiS_S_iiii_param_6];
	cvta.to.global.u64 	%rd1, %rd8;
	cvta.to.global.u64 	%rd2, %rd7;
	mov.u32 	%r33, %ctaid.y;
	mov.u32 	%r34, %ntid.y;
	mov.u32 	%r35, %tid.y;
	mad.lo.s32 	%r1, %r33, %r34, %r35;
	mov.u32 	%r36, %ctaid.x;
	mov.u32 	%r37, %ntid.x;
	mov.u32 	%r38, %tid.x;
	mad.lo.s32 	%r2, %r36, %r37, %r38;
	setp.ge.s32 	%p1, %r1, %r32;
	setp.ge.s32 	%p2, %r2, %r31;
	or.pred  	%p3, %p1, %p2;
	@%p3 bra 	$L__BB0_14;
	setp.lt.s32 	%p4, %r30, 1;
	mov.b32 	%r106, 0;
	@%p4 bra 	$L__BB0_13;
	mul.lo.s32 	%r3, %r30, %r1;
	and.b32  	%r4, %r30, 7;
	setp.lt.u32 	%p5, %r30, 8;
	mov.b32 	%r101, 0;
	mov.u32 	%r106, %r101;
	@%p5 bra 	$L__BB0_5;
	and.b32  	%r101, %r30, 2147483640;
	neg.s32 	%r95, %r101;
	shl.b32 	%r7, %r31, 3;
	mul.wide.u32 	%rd9, %r3, 4;
	add.s64 	%rd10, %rd9, %rd2;
	add.s64 	%rd52, %rd10, 16;
	mov.b32 	%r106, 0;
	mul.wide.s32 	%rd13, %r31, 4;
	mov.u32 	%r94, %r2;
$L__BB0_4:
	.pragma "nounroll";
	ld.global.u32 	%r43, [%rd52+-16];
	mul.wide.s32 	%rd11, %r94, 4;
	add.s64 	%rd12, %rd1, %rd11;
	ld.global.u32 	%r44, [%rd12];
	mad.lo.s32 	%r45, %r44, %r43, %r106;
	ld.global.u32 	%r46, [%rd52+-12];
	add.s64 	%rd14, %rd12, %rd13;
	ld.global.u32 	%r47, [%rd14];
	mad.lo.s32 	%r48, %r47, %r46, %r45;
	ld.global.u32 	%r49, [%rd52+-8];
	add.s64 	%rd15, %rd14, %rd13;
	ld.global.u32 	%r50, [%rd15];
	mad.lo.s32 	%r51, %r50, %r49, %r48;
	ld.global.u32 	%r52, [%rd52+-4];
	add.s64 	%rd16, %rd15, %rd13;
	ld.global.u32 	%r53, [%rd16];
	mad.lo.s32 	%r54, %r53, %r52, %r51;
	ld.global.u32 	%r55, [%rd52];
	add.s64 	%rd17, %rd16, %rd13;
	ld.global.u32 	%r56, [%rd17];
	mad.lo.s32 	%r57, %r56, %r55, %r54;
	ld.global.u32 	%r58, [%rd52+4];
	add.s64 	%rd18, %rd17, %rd13;
	ld.global.u32 	%r59, [%rd18];
	mad.lo.s32 	%r60, %r59, %r58, %r57;
	ld.global.u32 	%r61, [%rd52+8];
	add.s64 	%rd19, %rd18, %rd13;
	ld.global.u32 	%r62, [%rd19];
	mad.lo.s32 	%r63, %r62, %r61, %r60;
	ld.global.u32 	%r64, [%rd52+12];
	add.s64 	%rd20, %rd19, %rd13;
	ld.global.u32 	%r65, [%rd20];
	mad.lo.s32 	%r106, %r65, %r64, %r63;
	add.s32 	%r95, %r95, 8;
	add.s32 	%r94, %r94, %r7;
	add.s64 	%rd52, %rd52, 32;
	setp.ne.s32 	%p6, %r95, 0;
	@%p6 bra 	$L__BB0_4;
$L__BB0_5:
	setp.eq.s32 	%p7, %r4, 0;
	@%p7 bra 	$L__BB0_13;
	and.b32  	%r17, %r30, 3;
	setp.lt.u32 	%p8, %r4, 4;
	@%p8 bra 	$L__BB0_8;
	add.s32 	%r67, %r101, %r3;
	mul.wide.u32 	%rd21, %r67, 4;
	add.s64 	%rd22, %rd2, %rd21;
	ld.global.u32 	%r68, [%rd22];
	mad.lo.s32 	%r69, %r101, %r31, %r2;
	mul.wide.s32 	%rd23, %r69, 4;
	add.s64 	%rd24, %rd1, %rd23;
	ld.global.u32 	%r70, [%rd24];
	mad.lo.s32 	%r71, %r70, %r68, %r106;
	cvt.u64.u32 	%rd25, %r3;
	cvt.u64.u32 	%rd26, %r101;
	add.s64 	%rd27, %rd26, %rd25;
	shl.b64 	%rd28, %rd27, 2;
	add.s64 	%rd29, %rd2, %rd28;
	ld.global.u32 	%r72, [%rd29+4];
	mul.wide.s32 	%rd30, %r31, 4;
	add.s64 	%rd31, %rd24, %rd30;
	ld.global.u32 	%r73, [%rd31];
	mad.lo.s32 	%r74, %r73, %r72, %r71;
	ld.global.u32 	%r75, [%rd29+8];
	add.s64 	%rd32, %rd31, %rd30;
	ld.global.u32 	%r76, [%rd32];
	mad.lo.s32 	%r77, %r76, %r75, %r74;
	ld.global.u32 	%r78, [%rd29+12];
	add.s64 	%rd33, %rd32, %rd30;
	ld.global.u32 	%r79, [%rd33];
	mad.lo.s32 	%r106, %r79, %r78, %r77;
	add.s32 	%r101, %r101, 4;
$L__BB0_8:
	setp.eq.s32 	%p9, %r17, 0;
	@%p9 bra 	$L__BB0_13;
	setp.eq.s32 	%p10, %r17, 1;
	@%p10 bra 	$L__BB0_11;
	add.s32 	%r81, %r101, %r3;
	mul.wide.u32 	%rd34, %r81, 4;
	add.s64 	%rd35, %rd2, %rd34;
	ld.global.u32 	%r82, [%rd35];
	mad.lo.s32 	%r83, %r101, %r31, %r2;
	mul.wide.s32 	%rd36, %r83, 4;
	add.s64 	%rd37, %rd1, %rd36;
	ld.global.u32 	%r84, [%rd37];
	mad.lo.s32 	%r85, %r84, %r82, %r106;
	cvt.u64.u32 	%rd38, %r3;
	cvt.u64.u32 	%rd39, %r101;
	add.s64 	%rd40, %rd39, %rd38;
	shl.b64 	%rd41, %rd40, 2;
	add.s64 	%rd42, %rd2, %rd41;
	ld.global.u32 	%r86, [%rd42+4];
	mul.wide.s32 	%rd43, %r31, 4;
	add.s64 	%rd44, %rd37, %rd43;
	ld.global.u32 	%r87, [%rd44];
	mad.lo.s32 	%r106, %r87, %r86, %r85;
	add.s32 	%r101, %r101, 2;
$L__BB0_11:
	and.b32  	%r88, %r30, 1;
	setp.eq.b32 	%p11, %r88, 1;
	not.pred 	%p12, %p11;
	@%p12 bra 	$L__BB0_13;
	add.s32 	%r89, %r101, %r3;
	mul.wide.u32 	%rd45, %r89, 4;
	add.s64 	%rd46, %rd2, %rd45;
	ld.global.u32 	%r90, [%rd46];
	mad.lo.s32 	%r91, %r101, %r31, %r2;
	mul.wide.s32 	%rd47, %r91, 4;
	add.s64 	%rd48, %rd1, %rd47;
	ld.global.u32 	%r92, [%rd48];
	mad.lo.s32 	%r106, %r92, %r90, %r106;
$L__BB0_13:
	mad.lo.s32 	%r93, %r31, %r1, %r2;
	cvta.to.global.u64 	%rd49, %rd6;
	mul.wide.s32 	%rd50, %r93, 4;
	add.s64 	%rd51, %rd49, %rd50;
	st.global.u32 	[%rd51], %r106;
$L__BB0_14:
	ret;

}
.entry _Z11convolve_cuPfS_S_(
	.param .u64 .ptr .align 1 _Z11convolve_cuPfS_S__param_0,
	.param .u64 .ptr .align 1 _Z11convolve_cuPfS_S__param_1,
	.param .u64 .ptr .align 1 _Z11convolve_cuPfS_S__param_2
)
{
	.reg .pred 	%p<4>;
	.reg .b32 	%r<17>;
	.reg .b32 	%f<7>;
	.reg .b64 	%rd<16>;

	ld.param.u64 	%rd8, [_Z11convolve_cuPfS_S__param_0];
	ld.param.u64 	%rd9, [_Z11convolve_cuPfS_S__param_1];
	ld.param.u64 	%rd10, [_Z11convolve_cuPfS_S__param_2];
	mov.u32 	%r10, %tid.x;
	mov.u32 	%r11, %ctaid.x;
	shl.b32 	%r12, %r11, 10;
	or.b32  	%r14, %r12, %r10;
	setp.gt.u32 	%p1, %r14, 109998;
	@%p1 bra 	$L__BB1_5;
	cvta.to.global.u64 	%rd1, %rd8;
	cvta.to.global.u64 	%rd2, %rd9;
	cvta.to.global.u64 	%rd3, %rd10;
$L__BB1_2:
	max.u32 	%r13, %r14, 54999;
	add.s32 	%r16, %r13, -54999;
	min.u32 	%r4, %r14, 54999;
	mul.wide.u32 	%rd11, %r14, 4;
	add.s64 	%rd4, %rd3, %rd11;
	ld.global.f32 	%f6, [%rd4];
	mul.wide.u32 	%rd12, %r16, 4;
	add.s64 	%rd15, %rd2, %rd12;
	mov.u32 	%r15, %r4;
$L__BB1_3:
	mul.wide.s32 	%rd13, %r15, 4;
	add.s64 	%rd14, %rd1, %rd13;
	add.s32 	%r15, %r15, -1;
	ld.global.f32 	%f4, [%rd14];
	ld.global.f32 	%f5, [%rd15];
	fma.rn.f32 	%f6, %f4, %f5, %f6;
	st.global.f32 	[%rd4], %f6;
	add.s32 	%r8, %r16, 1;
	add.s64 	%rd15, %rd15, 4;
	setp.lt.u32 	%p2, %r16, %r4;
	mov.u32 	%r16, %r8;
	@%p2 bra 	$L__BB1_3;
	add.s32 	%r9, %r14, 65536;
	setp.lt.u32 	%p3, %r14, 44463;
	mov.u32 	%r14, %r9;
	@%p3 bra 	$L__BB1_2;
$L__BB1_5:
	ret;

}


// ===== COMPILED SASS (sm_100) =====

	.target	sm_100

	.elftype	@"ET_EXEC"


//--------------------- .note.nv.tkinfo           --------------------------
	.section	.note.nv.tkinfo,"",@"SHT_NOTE"
	.sectionflags	@"SHF_NOTE_NV_TKINFO"
	.tkinfo
        /*0018*/ 	.word	0x00000002
        /*0030*/ 	.string	""
        /*0030*/ 	.string	"ptxas"
        /*0030*/ 	.string	"Cuda compilation tools, release 13.0, V13.0.88"
        /*0030*/ 	.string	"Build cuda_13.0.r13.0/compiler.36424714_0"
        /*0030*/ 	.string	"-arch sm_100 -m 64 "



//--------------------- .note.nv.cuinfo           --------------------------
	.section	.note.nv.cuinfo,"",@"SHT_NOTE"
	.sectionflags	@"SHF_NOTE_NV_CUINFO"
        /*0018*/ 	.short	0x0002
        /*001a*/ 	.short	0x0064
        /*001c*/ 	.short	0x0082
	.zero		2


//--------------------- .nv.info                  --------------------------
	.section	.nv.info,"",@"SHT_CUDA_INFO"
	.align	4


	//----- nvinfo : EIATTR_REGCOUNT
	.align		4
        /*0000*/ 	.byte	0x04, 0x2f
        /*0002*/ 	.short	(.L_1 - .L_0)
	.align		4
.L_0:
        /*0004*/ 	.word	index@(_Z23matrixMultiplication_cuPiS_S_iiii)
        /*0008*/ 	.word	0x00000020


	//----- nvinfo : EIATTR_FRAME_SIZE
	.align		4
.L_1:
        /*000c*/ 	.byte	0x04, 0x11
        /*000e*/ 	.short	(.L_3 - .L_2)
	.align		4
.L_2:
        /*0010*/ 	.word	index@(_Z23matrixMultiplication_cuPiS_S_iiii)
        /*0014*/ 	.word	0x00000000


	//----- nvinfo : EIATTR_REGCOUNT
	.align		4
.L_3:
        /*0018*/ 	.byte	0x04, 0x2f
        /*001a*/ 	.short	(.L_5 - .L_4)
	.align		4
.L_4:
        /*001c*/ 	.word	index@(_Z11convolve_cuPfS_S_)
        /*0020*/ 	.word	0x00000014


	//----- nvinfo : EIATTR_FRAME_SIZE
	.align		4
.L_5:
        /*0024*/ 	.byte	0x04, 0x11
        /*0026*/ 	.short	(.L_7 - .L_6)
	.align		4
.L_6:
        /*0028*/ 	.word	index@(_Z11convolve_cuPfS_S_)
        /*002c*/ 	.word	0x00000000


	//----- nvinfo : EIATTR_MIN_STACK_SIZE
	.align		4
.L_7:
        /*0030*/ 	.byte	0x04, 0x12
        /*0032*/ 	.short	(.L_9 - .L_8)
	.align		4
.L_8:
        /*0034*/ 	.word	index@(_Z11convolve_cuPfS_S_)
        /*0038*/ 	.word	0x00000000


	//----- nvinfo : EIATTR_MIN_STACK_SIZE
	.align		4
.L_9:
        /*003c*/ 	.byte	0x04, 0x12
        /*003e*/ 	.short	(.L_11 - .L_10)
	.align		4
.L_10:
        /*0040*/ 	.word	index@(_Z23matrixMultiplication_cuPiS_S_iiii)
        /*0044*/ 	.word	0x00000000
.L_11:


//--------------------- .nv.compat                --------------------------
	.section	.nv.compat,"",@"SHT_CUDA_COMPAT_INFO"
	.align	4
        /*0000*/ 	.byte	0x02, 0x09, 0x00, 0x00, 0x02, 0x02, 0x01, 0x00, 0x02, 0x05, 0x05, 0x00, 0x03, 0x07, 0x01, 0x01
        /*0010*/ 	.byte	0x02, 0x03, 0x00, 0x00, 0x02, 0x06, 0x01, 0x00, 0x04, 0x0b, 0x08, 0x00, 0x09, 0x00, 0x00, 0x00
        /*0020*/ 	.byte	0x00, 0x00, 0x00, 0x00


//--------------------- .nv.info._Z11convolve_cuPfS_S_ --------------------------
	.section	.nv.info._Z11convolve_cuPfS_S_,"",@"SHT_CUDA_INFO"
	.sectionflags	@""
	.align	4


	//----- nvinfo : EIATTR_CUDA_API_VERSION
	.align		4
        /*0000*/ 	.byte	0x04, 0x37
        /*0002*/ 	.short	(.L_13 - .L_12)
.L_12:
        /*0004*/ 	.word	0x00000082


	//----- nvinfo : EIATTR_KPARAM_INFO
	.align		4
.L_13:
        /*0008*/ 	.byte	0x04, 0x17
        /*000a*/ 	.short	(.L_15 - .L_14)
.L_14:
        /*000c*/ 	.word	0x00000000
        /*0010*/ 	.short	0x0002
        /*0012*/ 	.short	0x0010
        /*0014*/ 	.byte	0x00, 0xf5, 0x21, 0x00


	//----- nvinfo : EIATTR_KPARAM_INFO
	.align		4
.L_15:
        /*0018*/ 	.byte	0x04, 0x17
        /*001a*/ 	.short	(.L_17 - .L_16)
.L_16:
        /*001c*/ 	.word	0x00000000
        /*0020*/ 	.short	0x0001
        /*0022*/ 	.short	0x0008
        /*0024*/ 	.byte	0x00, 0xf5, 0x21, 0x00


	//----- nvinfo : EIATTR_KPARAM_INFO
	.align		4
.L_17:
        /*0028*/ 	.byte	0x04, 0x17
        /*002a*/ 	.short	(.L_19 - .L_18)
.L_18:
        /*002c*/ 	.word	0x00000000
        /*0030*/ 	.short	0x0000
        /*0032*/ 	.short	0x0000
        /*0034*/ 	.byte	0x00, 0xf5, 0x21, 0x00


	//----- nvinfo : EIATTR_SPARSE_MMA_MASK
	.align		4
.L_19:
        /*0038*/ 	.byte	0x03, 0x50
        /*003a*/ 	.short	0x0000


	//----- nvinfo : EIATTR_MAXREG_COUNT
	.align		4
        /*003c*/ 	.byte	0x03, 0x1b
        /*003e*/ 	.short	0x00ff


	//----- nvinfo : EIATTR_MERCURY_ISA_VERSION
	.align		4
        /*0040*/ 	.byte	0x03, 0x5f
        /*0042*/ 	.short	0x0101


	//----- nvinfo : EIATTR_VRC_CTA_INIT_COUNT
	.align		4
        /*0044*/ 	.byte	0x02, 0x4a
	.zero		1
	.zero		1


	//----- nvinfo : EIATTR_EXIT_INSTR_OFFSETS
	.align		4
        /*0048*/ 	.byte	0x04, 0x1c
        /*004a*/ 	.short	(.L_21 - .L_20)


	//   ....[0]....
.L_20:
        /*004c*/ 	.word	0x00000060


	//   ....[1]....
        /*0050*/ 	.word	0x000002b0


	//----- nvinfo : EIATTR_CRS_STACK_SIZE
	.align		4
.L_21:
        /*0054*/ 	.byte	0x04, 0x1e
        /*0056*/ 	.short	(.L_23 - .L_22)
.L_22:
        /*0058*/ 	.word	0x00000000


	//----- nvinfo : EIATTR_CBANK_PARAM_SIZE
	.align		4
.L_23:
        /*005c*/ 	.byte	0x03, 0x19
        /*005e*/ 	.short	0x0018


	//----- nvinfo : EIATTR_PARAM_CBANK
	.align		4
        /*0060*/ 	.byte	0x04, 0x0a
        /*0062*/ 	.short	(.L_25 - .L_24)
	.align		4
.L_24:
        /*0064*/ 	.word	index@(.nv.constant0._Z11convolve_cuPfS_S_)
        /*0068*/ 	.short	0x0380
        /*006a*/ 	.short	0x0018


	//----- nvinfo : EIATTR_SW_WAR
	.align		4
.L_25:
        /*006c*/ 	.byte	0x04, 0x36
        /*006e*/ 	.short	(.L_27 - .L_26)
.L_26:
        /*0070*/ 	.word	0x00000008
.L_27:


//--------------------- .nv.info._Z23matrixMultiplication_cuPiS_S_iiii --------------------------
	.section	.nv.info._Z23matrixMultiplication_cuPiS_S_iiii,"",@"SHT_CUDA_INFO"
	.sectionflags	@""
	.align	4


	//----- nvinfo : EIATTR_CUDA_API_VERSION
	.align		4
        /*0000*/ 	.byte	0x04, 0x37
        /*0002*/ 	.short	(.L_29 - .L_28)
.L_28:
        /*0004*/ 	.word	0x00000082


	//----- nvinfo : EIATTR_KPARAM_INFO
	.align		4
.L_29:
        /*0008*/ 	.byte	0x04, 0x17
        /*000a*/ 	.short	(.L_31 - .L_30)
.L_30:
        /*000c*/ 	.word	0x00000000
        /*0010*/ 	.short	0x0006
        /*0012*/ 	.short	0x0024
        /*0014*/ 	.byte	0x00, 0xf0, 0x11, 0x00


	//----- nvinfo : EIATTR_KPARAM_INFO
	.align		4
.L_31:
        /*0018*/ 	.byte	0x04, 0x17
        /*001a*/ 	.short	(.L_33 - .L_32)
.L_32:
        /*001c*/ 	.word	0x00000000
        /*0020*/ 	.short	0x0005
        /*0022*/ 	.short	0x0020
        /*0024*/ 	.byte	0x00, 0xf0, 0x11, 0x00


	//----- nvinfo : EIATTR_KPARAM_INFO
	.align		4
.L_33:
        /*0028*/ 	.byte	0x04, 0x17
        /*002a*/ 	.short	(.L_35 - .L_34)
.L_34:
        /*002c*/ 	.word	0x00000000
        /*0030*/ 	.short	0x0004
        /*0032*/ 	.short	0x001c
        /*0034*/ 	.byte	0x00, 0xf0, 0x11, 0x00


	//----- nvinfo : EIATTR_KPARAM_INFO
	.align		4
.L_35:
        /*0038*/ 	.byte	0x04, 0x17
        /*003a*/ 	.short	(.L_37 - .L_36)
.L_36:
        /*003c*/ 	.word	0x00000000
        /*0040*/ 	.short	0x0003
        /*0042*/ 	.short	0x0018
        /*0044*/ 	.byte	0x00, 0xf0, 0x11, 0x00


	//----- nvinfo : EIATTR_KPARAM_INFO
	.align		4
.L_37:
        /*0048*/ 	.byte	0x04, 0x17
        /*004a*/ 	.short	(.L_39 - .L_38)
.L_38:
        /*004c*/ 	.word	0x00000000
        /*0050*/ 	.short	0x0002
        /*0052*/ 	.short	0x0010
        /*0054*/ 	.byte	0x00, 0xf5, 0x21, 0x00


	//----- nvinfo : EIATTR_KPARAM_INFO
	.align		4
.L_39:
        /*0058*/ 	.byte	0x04, 0x17
        /*005a*/ 	.short	(.L_41 - .L_40)
.L_40:
        /*005c*/ 	.word	0x00000000
        /*0060*/ 	.short	0x0001
        /*0062*/ 	.short	0x0008
        /*0064*/ 	.byte	0x00, 0xf5, 0x21, 0x00


	//----- nvinfo : EIATTR_KPARAM_INFO
	.align		4
.L_41:
        /*0068*/ 	.byte	0x04, 0x17
        /*006a*/ 	.short	(.L_43 - .L_42)
.L_42:
        /*006c*/ 	.word	0x00000000
        /*0070*/ 	.short	0x0000
        /*0072*/ 	.short	0x0000
        /*0074*/ 	.byte	0x00, 0xf5, 0x21, 0x00


	//----- nvinfo : EIATTR_SPARSE_MMA_MASK
	.align		4
.L_43:
        /*0078*/ 	.byte	0x03, 0x50
        /*007a*/ 	.short	0x0000


	//----- nvinfo : EIATTR_MAXREG_COUNT
	.align		4
        /*007c*/ 	.byte	0x03, 0x1b
        /*007e*/ 	.short	0x00ff


	//----- nvinfo : EIATTR_MERCURY_ISA_VERSION
	.align		4
        /*0080*/ 	.byte	0x03, 0x5f
        /*0082*/ 	.short	0x0101


	//----- nvinfo : EIATTR_VRC_CTA_INIT_COUNT
	.align		4
        /*0084*/ 	.byte	0x02, 0x4a
	.zero		1
	.zero		1


	//----- nvinfo : EIATTR_EXIT_INSTR_OFFSETS
	.align		4
        /*0088*/ 	.byte	0x04, 0x1c
        /*008a*/ 	.short	(.L_45 - .L_44)


	//   ....[0]....
.L_44:
        /*008c*/ 	.word	0x000000d0


	//   ....[1]....
        /*0090*/ 	.word	0x000008e0


	//----- nvinfo : EIATTR_CBANK_PARAM_SIZE
	.align		4
.L_45:
        /*0094*/ 	.byte	0x03, 0x19
        /*0096*/ 	.short	0x0028


	//----- nvinfo : EIATTR_PARAM_CBANK
	.align		4
        /*0098*/ 	.byte	0x04, 0x0a
        /*009a*/ 	.short	(.L_47 - .L_46)
	.align		4
.L_46:
        /*009c*/ 	.word	index@(.nv.constant0._Z23matrixMultiplication_cuPiS_S_iiii)
        /*00a0*/ 	.short	0x0380
        /*00a2*/ 	.short	0x0028


	//----- nvinfo : EIATTR_SW_WAR
	.align		4
.L_47:
        /*00a4*/ 	.byte	0x04, 0x36
        /*00a6*/ 	.short	(.L_49 - .L_48)
.L_48:
        /*00a8*/ 	.word	0x00000008
.L_49:


//--------------------- .nv.callgraph             --------------------------
	.section	.nv.callgraph,"",@"SHT_CUDA_CALLGRAPH"
	.align	4
	.sectionentsize	8
	.align		4
        /*0000*/ 	.word	0x00000000
	.align		4
        /*0004*/ 	.word	0xffffffff
	.align		4
        /*0008*/ 	.word	0x00000000
	.align		4
        /*000c*/ 	.word	0xfffffffe
	.align		4
        /*0010*/ 	.word	0x00000000
	.align		4
        /*0014*/ 	.word	0xfffffffd
	.align		4
        /*0018*/ 	.word	0x00000000
	.align		4
        /*001c*/ 	.word	0xfffffffc


//--------------------- .text._Z11convolve_cuPfS_S_ --------------------------
	.section	.text._Z11convolve_cuPfS_S_,"ax",@progbits
	.align	128
.text._Z11convolve_cuPfS_S_:
        .type           _Z11convolve_cuPfS_S_,@function
        .size           _Z11convolve_cuPfS_S_,(.L_x_9 - _Z11convolve_cuPfS_S_)
        .other          _Z11convolve_cuPfS_S_,@"STO_CUDA_ENTRY STV_DEFAULT"
_Z11convolve_cuPfS_S_:
[----:B------:R-:W-:Y:S01]  /*0000*/  LDC R1, c[0x0][0x37c] ;  /* 0x0000df00ff017b82 */ /* 0x000fe20000000800 */
[----:B------:R-:W0:Y:S07]  /*0010*/  S2R R0, SR_TID.X ;  /* 0x0000000000007919 */ /* 0x000e2e0000002100 */
[----:B------:R-:W1:Y:S02]  /*0020*/  S2UR UR4, SR_CTAID.X ;  /* 0x00000000000479c3 */ /* 0x000e640000002500 */
[----:B-1----:R-:W-:-:S06]  /*0030*/  USHF.L.U32 UR4, UR4, 0xa, URZ ;  /* 0x0000000a04047899 */ /* 0x002fcc00080006ff */
[----:B0-----:R-:W-:-:S04]  /*0040*/  LOP3.LUT R0, R0, UR4, RZ, 0xfc, !PT ;  /* 0x0000000400007c12 */ /* 0x001fc8000f8efcff */
[----:B------:R-:W-:-:S13]  /*0050*/  ISETP.GT.U32.AND P0, PT, R0, 0x1adae, PT ;  /* 0x0001adae0000780c */ /* 0x000fda0003f04070 */
[----:B------:R-:W-:Y:S05]  /*0060*/  @P0 EXIT ;  /* 0x000000000000094d */ /* 0x000fea0003800000 */
[----:B------:R-:W0:Y:S02]  /*0070*/  LDC.64 R16, c[0x0][0x358] ;  /* 0x0000d600ff107b82 */ /* 0x000e240000000a00 */
.L_x_2:
[----:B0-----:R-:W1:Y:S01]  /*0080*/  LDC.64 R2, c[0x0][0x390] ;  /* 0x0000e400ff027b82 */ /* 0x001e620000000a00 */
[----:B0-----:R-:W-:Y:S02]  /*0090*/  R2UR UR4, R16 ;  /* 0x00000000100472ca */ /* 0x001fe400000e0000 */
[----:B------:R-:W-:-:S05]  /*00a0*/  R2UR UR5, R17 ;  /* 0x00000000110572ca */ /* 0x000fca00000e0000 */
[----:B------:R-:W0:Y:S01]  /*00b0*/  LDC.64 R6, c[0x0][0x388] ;  /* 0x0000e200ff067b82 */ /* 0x000e220000000a00 */
[----:B------:R-:W-:-:S07]  /*00c0*/  VIMNMX.U32 R8, PT, PT, R0, 0xd6d7, !PT ;  /* 0x0000d6d700087848 */ /* 0x000fce0007fe0000 */
[----:B------:R-:W2:Y:S01]  /*00d0*/  LDC.64 R4, c[0x0][0x380] ;  /* 0x0000e000ff047b82 */ /* 0x000ea20000000a00 */
[----:B-1----:R-:W-:-:S05]  /*00e0*/  IMAD.WIDE.U32 R2, R0, 0x4, R2 ;  /* 0x0000000400027825 */ /* 0x002fca00078e0002 */
[----:B------:R1:W5:Y:S01]  /*00f0*/  LDG.E R13, desc[UR4][R2.64] ;  /* 0x00000004020d7981 */ /* 0x000362000c1e1900 */
[----:B------:R-:W-:Y:S01]  /*0100*/  VIADD R11, R8, 0xffff2929 ;  /* 0xffff2929080b7836 */ /* 0x000fe20000000000 */
[C---:B------:R-:W-:Y:S01]  /*0110*/  VIMNMX.U32 R12, PT, PT, R0.reuse, 0xd6d7, PT ;  /* 0x0000d6d7000c7848 */ /* 0x040fe20003fe0000 */
[----:B------:R-:W-:Y:S01]  /*0120*/  BSSY.RECONVERGENT B0, `(.L_x_0) ;  /* 0x0000017000007945 */ /* 0x000fe20003800200 */
[----:B------:R-:W-:Y:S01]  /*0130*/  ISETP.GE.U32.AND P2, PT, R0, 0xadaf, PT ;  /* 0x0000adaf0000780c */ /* 0x000fe20003f46070 */
[----:B0-----:R-:W-:-:S04]  /*0140*/  IMAD.WIDE.U32 R6, R11, 0x4, R6 ;  /* 0x000000040b067825 */ /* 0x001fc800078e0006 */
[----:B------:R-:W-:Y:S02]  /*0150*/  IMAD.MOV.U32 R10, RZ, RZ, R6 ;  /* 0x000000ffff0a7224 */ /* 0x000fe400078e0006 */
[----:B------:R-:W-:Y:S02]  /*0160*/  IMAD.MOV.U32 R9, RZ, RZ, R7 ;  /* 0x000000ffff097224 */ /* 0x000fe400078e0007 */
[----:B------:R-:W-:Y:S02]  /*0170*/  IMAD.MOV.U32 R15, RZ, RZ, R12 ;  /* 0x000000ffff0f7224 */ /* 0x000fe400078e000c */
[----:B-12---:R-:W-:-:S07]  /*0180*/  VIADD R0, R0, 0x10000 ;  /* 0x0001000000007836 */ /* 0x006fce0000000000 */
.L_x_1:
[C---:B------:R-:W-:Y:S01]  /*0190*/  R2UR UR4, R16.reuse ;  /* 0x00000000100472ca */ /* 0x040fe200000e0000 */
[----:B------:R-:W-:Y:S01]  /*01a0*/  IMAD.WIDE R6, R15, 0x4, R4 ;  /* 0x000000040f067825 */ /* 0x000fe200078e0204 */
[C---:B------:R-:W-:Y:S02]  /*01b0*/  R2UR UR5, R17.reuse ;  /* 0x00000000110572ca */ /* 0x040fe400000e0000 */
[----:B------:R-:W-:Y:S01]  /*01c0*/  R2UR UR6, R16 ;  /* 0x00000000100672ca */ /* 0x000fe200000e0000 */
[----:B------:R-:W-:Y:S01]  /*01d0*/  IMAD.MOV.U32 R8, RZ, RZ, R10 ;  /* 0x000000ffff087224 */ /* 0x000fe200078e000a */
[----:B------:R-:W-:-:S09]  /*01e0*/  R2UR UR7, R17 ;  /* 0x00000000110772ca */ /* 0x000fd200000e0000 */
[----:B------:R-:W2:Y:S04]  /*01f0*/  LDG.E R6, desc[UR4][R6.64] ;  /* 0x0000000406067981 */ /* 0x000ea8000c1e1900 */
[----:B0-----:R0:W2:Y:S01]  /*0200*/  LDG.E R8, desc[UR6][R8.64] ;  /* 0x0000000608087981 */ /* 0x0010a2000c1e1900 */
[C---:B------:R-:W-:Y:S01]  /*0210*/  ISETP.GE.U32.AND P0, PT, R11.reuse, R12, PT ;  /* 0x0000000c0b00720c */ /* 0x040fe20003f06070 */
[----:B------:R-:W-:Y:S01]  /*0220*/  VIADD R11, R11, 0x1 ;  /* 0x000000010b0b7836 */ /* 0x000fe20000000000 */
[----:B------:R-:W-:Y:S01]  /*0230*/  IADD3 R10, P1, PT, R10, 0x4, RZ ;  /* 0x000000040a0a7810 */ /* 0x000fe20007f3e0ff */
[----:B------:R-:W-:-:S04]  /*0240*/  VIADD R15, R15, 0xffffffff ;  /* 0xffffffff0f0f7836 */ /* 0x000fc80000000000 */
[----:B0-----:R-:W-:Y:S02]  /*0250*/  IMAD.X R9, RZ, RZ, R9, P1 ;  /* 0x000000ffff097224 */ /* 0x001fe400008e0609 */
[----:B--2--5:R-:W-:-:S05]  /*0260*/  FFMA R13, R6, R8, R13 ;  /* 0x00000008060d7223 */ /* 0x024fca000000000d */
[----:B------:R0:W-:Y:S01]  /*0270*/  STG.E desc[UR4][R2.64], R13 ;  /* 0x0000000d02007986 */ /* 0x0001e2000c101904 */
[----:B------:R-:W-:Y:S05]  /*0280*/  @!P0 BRA `(.L_x_1) ;  /* 0xfffffffc00c08947 */ /* 0x000fea000383ffff */
[----:B------:R-:W-:Y:S05]  /*0290*/  BSYNC.RECONVERGENT B0 ;  /* 0x0000000000007941 */ /* 0x000fea0003800200 */
.L_x_0:
[----:B------:R-:W-:Y:S05]  /*02a0*/  @!P2 BRA `(.L_x_2) ;  /* 0xfffffffc0074a947 */ /* 0x000fea000383ffff */
[----:B------:R-:W-:Y:S05]  /*02b0*/  EXIT ;  /* 0x000000000000794d */ /* 0x000fea0003800000 */
.L_x_3:
[----:B------:R-:W-:-:S00]  /*02c0*/  BRA `(.L_x_3) ;  /* 0xfffffffc00fc7947 */ /* 0x000fc0000383ffff */
[----:B------:R-:W-:-:S00]  /*02d0*/  NOP ;  /* 0x0000000000007918 */ /* 0x000fc00000000000 */
        /* <DEDUP_REMOVED lines=10> */
.L_x_9:


//--------------------- .text._Z23matrixMultiplication_cuPiS_S_iiii --------------------------
	.section	.text._Z23matrixMultiplication_cuPiS_S_iiii,"ax",@progbits
	.align	128
.text._Z23matrixMultiplication_cuPiS_S_iiii:
        .type           _Z23matrixMultiplication_cuPiS_S_iiii,@function
        .size           _Z23matrixMultiplication_cuPiS_S_iiii,(.L_x_10 - _Z23matrixMultiplication_cuPiS_S_iiii)
        .other          _Z23matrixMultiplication_cuPiS_S_iiii,@"STO_CUDA_ENTRY STV_DEFAULT"
_Z23matrixMultiplication_cuPiS_S_iiii:
[----:B------:R-:W-:Y:S01]  /*0000*/  LDC R1, c[0x0][0x37c] ;  /* 0x0000df00ff017b82 */ /* 0x000fe20000000800 */
[----:B------:R-:W0:Y:S07]  /*0010*/  S2R R5, SR_TID.X ;  /* 0x0000000000057919 */ /* 0x000e2e0000002100 */
[----:B------:R-:W1:Y:S01]  /*0020*/  LDC R16, c[0x0][0x364] ;  /* 0x0000d900ff107b82 */ /* 0x000e620000000800 */
[----:B------:R-:W2:Y:S01]  /*0030*/  LDCU UR6, c[0x0][0x398] ;  /* 0x00007300ff0677ac */ /* 0x000ea20008000800 */
[----:B------:R-:W1:Y:S06]  /*0040*/  S2R R3, SR_TID.Y ;  /* 0x0000000000037919 */ /* 0x000e6c0000002200 */
[----:B------:R-:W0:Y:S08]  /*0050*/  S2UR UR5, SR_CTAID.X ;  /* 0x00000000000579c3 */ /* 0x000e300000002500 */
[----:B------:R-:W0:Y:S08]  /*0060*/  LDC R0, c[0x0][0x360] ;  /* 0x0000d800ff007b82 */ /* 0x000e300000000800 */
[----:B------:R-:W1:Y:S08]  /*0070*/  S2UR UR4, SR_CTAID.Y ;  /* 0x00000000000479c3 */ /* 0x000e700000002600 */
[----:B------:R-:W3:Y:S01]  /*0080*/  LDC R17, c[0x0][0x3a4] ;  /* 0x0000e900ff117b82 */ /* 0x000ee20000000800 */
[----:B0-----:R-:W-:-:S02]  /*0090*/  IMAD R0, R0, UR5, R5 ;  /* 0x0000000500007c24 */ /* 0x001fc4000f8e0205 */
[----:B-1----:R-:W-:-:S03]  /*00a0*/  IMAD R16, R16, UR4, R3 ;  /* 0x0000000410107c24 */ /* 0x002fc6000f8e0203 */
[----:B---3--:R-:W-:-:S04]  /*00b0*/  ISETP.GE.AND P0, PT, R0, R17, PT ;  /* 0x000000110000720c */ /* 0x008fc80003f06270 */
[----:B--2---:R-:W-:-:S13]  /*00c0*/  ISETP.GE.OR P0, PT, R16, UR6, P0 ;  /* 0x0000000610007c0c */ /* 0x004fda0008706670 */
[----:B------:R-:W-:Y:S05]  /*00d0*/  @P0 EXIT ;  /* 0x000000000000094d */ /* 0x000fea0003800000 */
[----:B------:R-:W0:Y:S01]  /*00e0*/  LDC R19, c[0x0][0x39c] ;  /* 0x0000e700ff137b82 */ /* 0x000e220000000800 */
[----:B------:R-:W1:Y:S01]  /*00f0*/  LDCU.64 UR4, c[0x0][0x358] ;  /* 0x00006b00ff0477ac */ /* 0x000e620008000a00 */
[----:B------:R-:W-:Y:S01]  /*0100*/  HFMA2 R24, -RZ, RZ, 0, 0 ;  /* 0x00000000ff187431 */ /* 0x000fe200000001ff */
[----:B0-----:R-:W-:-:S13]  /*0110*/  ISETP.GE.AND P0, PT, R19, 0x1, PT ;  /* 0x000000011300780c */ /* 0x001fda0003f06270 */
[----:B-1----:R-:W-:Y:S05]  /*0120*/  @!P0 BRA `(.L_x_4) ;  /* 0x0000000400dc8947 */ /* 0x002fea0003800000 */
[C---:B------:R-:W-:Y:S01]  /*0130*/  ISETP.GE.U32.AND P1, PT, R19.reuse, 0x8, PT ;  /* 0x000000081300780c */ /* 0x040fe20003f26070 */
[----:B------:R-:W-:Y:S01]  /*0140*/  IMAD R20, R16, R19, RZ ;  /* 0x0000001310147224 */ /* 0x000fe200078e02ff */
[----:B------:R-:W-:Y:S02]  /*0150*/  LOP3.LUT R27, R19, 0x7, RZ, 0xc0, !PT ;  /* 0x00000007131b7812 */ /* 0x000fe400078ec0ff */
[----:B------:R-:W-:Y:S02]  /*0160*/  MOV R21, RZ ;  /* 0x000000ff00157202 */ /* 0x000fe40000000f00 */
[----:B------:R-:W-:Y:S02]  /*0170*/  ISETP.NE.AND P0, PT, R27, RZ, PT ;  /* 0x000000ff1b00720c */ /* 0x000fe40003f05270 */
[----:B------:R-:W-:-:S05]  /*0180*/  MOV R24, RZ ;  /* 0x000000ff00187202 */ /* 0x000fca0000000f00 */
[----:B------:R-:W-:Y:S06]  /*0190*/  @!P1 BRA `(.L_x_5) ;  /* 0x0000000000c09947 */ /* 0x000fec0003800000 */
[----:B------:R-:W0:Y:S01]  /*01a0*/  LDC.64 R2, c[0x0][0x380] ;  /* 0x0000e000ff027b82 */ /* 0x000e220000000a00 */
[----:B------:R-:W-:Y:S02]  /*01b0*/  LOP3.LUT R21, R19, 0x7ffffff8, RZ, 0xc0, !PT ;  /* 0x7ffffff813157812 */ /* 0x000fe400078ec0ff */
[----:B------:R-:W-:Y:S02]  /*01c0*/  MOV R24, RZ ;  /* 0x000000ff00187202 */ /* 0x000fe40000000f00 */
[----:B------:R-:W-:Y:S02]  /*01d0*/  MOV R18, R0 ;  /* 0x0000000000127202 */ /* 0x000fe40000000f00 */
[----:B------:R-:W-:Y:S01]  /*01e0*/  IADD3 R22, PT, PT, -R21, RZ, RZ ;  /* 0x000000ff15167210 */ /* 0x000fe20007ffe1ff */
[----:B0-----:R-:W-:-:S03]  /*01f0*/  IMAD.WIDE.U32 R2, R20, 0x4, R2 ;  /* 0x0000000414027825 */ /* 0x001fc600078e0002 */
[----:B------:R-:W-:-:S04]  /*0200*/  IADD3 R4, P1, PT, R2, 0x10, RZ ;  /* 0x0000001002047810 */ /* 0x000fc80007f3e0ff */
[----:B------:R-:W-:-:S09]  /*0210*/  IADD3.X R3, PT, PT, RZ, R3, RZ, P1, !PT ;  /* 0x00000003ff037210 */ /* 0x000fd20000ffe4ff */
.L_x_6:
[----:B------:R-:W0:Y:S01]  /*0220*/  LDC.64 R14, c[0x0][0x388] ;  /* 0x0000e200ff0e7b82 */ /* 0x000e220000000a00 */
[----:B------:R-:W-:-:S05]  /*0230*/  MOV R2, R4 ;  /* 0x0000000400027202 */ /* 0x000fca0000000f00 */
[----:B------:R-:W2:Y:S04]  /*0240*/  LDG.E R25, desc[UR4][R2.64+-0x10] ;  /* 0xfffff00402197981 */ /* 0x000ea8000c1e1900 */
[----:B------:R-:W3:Y:S04]  /*0250*/  LDG.E R23, desc[UR4][R2.64+-0xc] ;  /* 0xfffff40402177981 */ /* 0x000ee8000c1e1900 */
[----:B------:R-:W4:Y:S04]  /*0260*/  LDG.E R29, desc[UR4][R2.64+-0x8] ;  /* 0xfffff804021d7981 */ /* 0x000f28000c1e1900 */
[----:B------:R-:W5:Y:S01]  /*0270*/  LDG.E R28, desc[UR4][R2.64+-0x4] ;  /* 0xfffffc04021c7981 */ /* 0x000f62000c1e1900 */
[----:B0-----:R-:W-:-:S05]  /*0280*/  IMAD.WIDE R14, R18, 0x4, R14 ;  /* 0x00000004120e7825 */ /* 0x001fca00078e020e */
[----:B------:R0:W2:Y:S01]  /*0290*/  LDG.E R26, desc[UR4][R14.64] ;  /* 0x000000040e1a7981 */ /* 0x0000a2000c1e1900 */
[----:B------:R-:W-:-:S04]  /*02a0*/  IMAD.WIDE R12, R17, 0x4, R14 ;  /* 0x00000004110c7825 */ /* 0x000fc800078e020e */
[C---:B------:R-:W-:Y:S02]  /*02b0*/  IMAD.WIDE R4, R17.reuse, 0x4, R12 ;  /* 0x0000000411047825 */ /* 0x040fe400078e020c */
[----:B------:R-:W3:Y:S02]  /*02c0*/  LDG.E R12, desc[UR4][R12.64] ;  /* 0x000000040c0c7981 */ /* 0x000ee4000c1e1900 */
[C---:B------:R-:W-:Y:S02]  /*02d0*/  IMAD.WIDE R8, R17.reuse, 0x4, R4 ;  /* 0x0000000411087825 */ /* 0x040fe400078e0204 */
[----:B------:R-:W4:Y:S02]  /*02e0*/  LDG.E R4, desc[UR4][R4.64] ;  /* 0x0000000404047981 */ /* 0x000f24000c1e1900 */
[C---:B------:R-:W-:Y:S02]  /*02f0*/  IMAD.WIDE R6, R17.reuse, 0x4, R8 ;  /* 0x0000000411067825 */ /* 0x040fe400078e0208 */
[----:B------:R-:W5:Y:S02]  /*0300*/  LDG.E R8, desc[UR4][R8.64] ;  /* 0x0000000408087981 */ /* 0x000f64000c1e1900 */
[----:B------:R-:W-:-:S02]  /*0310*/  IMAD.WIDE R10, R17, 0x4, R6 ;  /* 0x00000004110a7825 */ /* 0x000fc400078e0206 */
[----:B------:R-:W5:Y:S04]  /*0320*/  LDG.E R5, desc[UR4][R2.64] ;  /* 0x0000000402057981 */ /* 0x000f68000c1e1900 */
[----:B------:R-:W5:Y:S01]  /*0330*/  LDG.E R6, desc[UR4][R6.64] ;  /* 0x0000000406067981 */ /* 0x000f62000c1e1900 */
[----:B0-----:R-:W-:-:S03]  /*0340*/  IMAD.WIDE R14, R17, 0x4, R10 ;  /* 0x00000004110e7825 */ /* 0x001fc600078e020a */
[----:B------:R-:W5:Y:S04]  /*0350*/  LDG.E R10, desc[UR4][R10.64] ;  /* 0x000000040a0a7981 */ /* 0x000f68000c1e1900 */
[----:B------:R-:W5:Y:S04]  /*0360*/  LDG.E R13, desc[UR4][R14.64] ;  /* 0x000000040e0d7981 */ /* 0x000f68000c1e1900 */
[----:B------:R-:W5:Y:S04]  /*0370*/  LDG.E R7, desc[UR4][R2.64+0x4] ;  /* 0x0000040402077981 */ /* 0x000f68000c1e1900 */
[----:B------:R-:W5:Y:S01]  /*0380*/  LDG.E R9, desc[UR4][R2.64+0xc] ;  /* 0x00000c0402097981 */ /* 0x000f62000c1e1900 */
[----:B--2---:R-:W-:-:S02]  /*0390*/  IMAD R26, R25, R26, R24 ;  /* 0x0000001a191a7224 */ /* 0x004fc400078e0218 */
[----:B------:R-:W-:Y:S02]  /*03a0*/  IMAD.WIDE R24, R17, 0x4, R14 ;  /* 0x0000000411187825 */ /* 0x000fe400078e020e */
[----:B------:R0:W2:Y:S04]  /*03b0*/  LDG.E R14, desc[UR4][R2.64+0x8] ;  /* 0x00000804020e7981 */ /* 0x0000a8000c1e1900 */
[----:B------:R-:W2:Y:S01]  /*03c0*/  LDG.E R24, desc[UR4][R24.64] ;  /* 0x0000000418187981 */ /* 0x000ea2000c1e1900 */
[----:B---3--:R-:W-:Y:S01]  /*03d0*/  IMAD R12, R23, R12, R26 ;  /* 0x0000000c170c7224 */ /* 0x008fe200078e021a */
[----:B------:R-:W-:-:S03]  /*03e0*/  IADD3 R22, PT, PT, R22, 0x8, RZ ;  /* 0x0000000816167810 */ /* 0x000fc60007ffe0ff */
[----:B----4-:R-:W-:Y:S01]  /*03f0*/  IMAD R29, R29, R4, R12 ;  /* 0x000000041d1d7224 */ /* 0x010fe200078e020c */
[----:B------:R-:W-:-:S03]  /*0400*/  ISETP.NE.AND P1, PT, R22, RZ, PT ;  /* 0x000000ff1600720c */ /* 0x000fc60003f25270 */
[----:B-----5:R-:W-:Y:S01]  /*0410*/  IMAD R8, R28, R8, R29 ;  /* 0x000000081c087224 */ /* 0x020fe200078e021d */
[----:B------:R-:W-:-:S03]  /*0420*/  IADD3 R4, P2, PT, R2, 0x20, RZ ;  /* 0x0000002002047810 */ /* 0x000fc60007f5e0ff */
[----:B------:R-:W-:Y:S01]  /*0430*/  IMAD R5, R5, R6, R8 ;  /* 0x0000000605057224 */ /* 0x000fe200078e0208 */
[----:B0-----:R-:W-:Y:S02]  /*0440*/  IADD3.X R3, PT, PT, RZ, R3, RZ, P2, !PT ;  /* 0x00000003ff037210 */ /* 0x001fe400017fe4ff */
[----:B------:R-:W-:Y:S01]  /*0450*/  LEA R18, R17, R18, 0x3 ;  /* 0x0000001211127211 */ /* 0x000fe200078e18ff */
[----:B------:R-:W-:-:S04]  /*0460*/  IMAD R5, R7, R10, R5 ;  /* 0x0000000a07057224 */ /* 0x000fc800078e0205 */
[----:B--2---:R-:W-:-:S04]  /*0470*/  IMAD R5, R14, R13, R5 ;  /* 0x0000000d0e057224 */ /* 0x004fc800078e0205 */
[----:B------:R-:W-:Y:S01]  /*0480*/  IMAD R24, R9, R24, R5 ;  /* 0x0000001809187224 */ /* 0x000fe200078e0205 */
[----:B------:R-:W-:Y:S06]  /*0490*/  @P1 BRA `(.L_x_6) ;  /* 0xfffffffc00601947 */ /* 0x000fec000383ffff */
.L_x_5:
[----:B------:R-:W-:Y:S05]  /*04a0*/  @!P0 BRA `(.L_x_4) ;  /* 0x0000000000fc8947 */ /* 0x000fea0003800000 */
[----:B------:R-:W-:Y:S02]  /*04b0*/  ISETP.GE.U32.AND P1, PT, R27, 0x4, PT ;  /* 0x000000041b00780c */ /* 0x000fe40003f26070 */
[----:B------:R-:W-:-:S04]  /*04c0*/  LOP3.LUT R14, R19, 0x3, RZ, 0xc0, !PT ;  /* 0x00000003130e7812 */ /* 0x000fc800078ec0ff */
[----:B------:R-:W-:-:S07]  /*04d0*/  ISETP.NE.AND P0, PT, R14, RZ, PT ;  /* 0x000000ff0e00720c */ /* 0x000fce0003f05270 */
[----:B------:R-:W-:Y:S06]  /*04e0*/  @!P1 BRA `(.L_x_7) ;  /* 0x00000000006c9947 */ /* 0x000fec0003800000 */
[----:B------:R-:W0:Y:S01]  /*04f0*/  LDC.64 R4, c[0x0][0x388] ;  /* 0x0000e200ff047b82 */ /* 0x000e220000000a00 */
[----:B------:R-:W1:Y:S01]  /*0500*/  LDCU.64 UR6, c[0x0][0x380] ;  /* 0x00007000ff0677ac */ /* 0x000e620008000a00 */
[----:B------:R-:W-:Y:S01]  /*0510*/  IMAD R7, R21, R17, R0 ;  /* 0x0000001115077224 */ /* 0x000fe200078e0200 */
[CC--:B------:R-:W-:Y:S02]  /*0520*/  IADD3 R3, PT, PT, R20.reuse, R21.reuse, RZ ;  /* 0x0000001514037210 */ /* 0x0c0fe40007ffe0ff */
[----:B------:R-:W-:-:S03]  /*0530*/  IADD3 R8, P1, PT, R20, R21, RZ ;  /* 0x0000001514087210 */ /* 0x000fc60007f3e0ff */
[----:B------:R-:W2:Y:S01]  /*0540*/  LDC.64 R12, c[0x0][0x380] ;  /* 0x0000e000ff0c7b82 */ /* 0x000ea20000000a00 */
[----:B0-----:R-:W-:-:S04]  /*0550*/  IMAD.WIDE R4, R7, 0x4, R4 ;  /* 0x0000000407047825 */ /* 0x001fc800078e0204 */
[----:B------:R-:W-:Y:S02]  /*0560*/  IMAD.WIDE R6, R17, 0x4, R4 ;  /* 0x0000000411067825 */ /* 0x000fe400078e0204 */
[----:B------:R-:W3:Y:S02]  /*0570*/  LDG.E R4, desc[UR4][R4.64] ;  /* 0x0000000404047981 */ /* 0x000ee4000c1e1900 */
[----:B--2---:R-:W-:Y:S01]  /*0580*/  IMAD.WIDE.U32 R12, R3, 0x4, R12 ;  /* 0x00000004030c7825 */ /* 0x004fe200078e000c */
[----:B------:R-:W-:Y:S02]  /*0590*/  IADD3.X R3, PT, PT, RZ, RZ, RZ, P1, !PT ;  /* 0x000000ffff037210 */ /* 0x000fe40000ffe4ff */
[----:B-1----:R-:W-:-:S03]  /*05a0*/  LEA R2, P1, R8, UR6, 0x2 ;  /* 0x0000000608027c11 */ /* 0x002fc6000f8210ff */
[----:B------:R-:W3:Y:S01]  /*05b0*/  LDG.E R13, desc[UR4][R12.64] ;  /* 0x000000040c0d7981 */ /* 0x000ee2000c1e1900 */
[----:B------:R-:W-:Y:S01]  /*05c0*/  LEA.HI.X R3, R8, UR7, R3, 0x2, P1 ;  /* 0x0000000708037c11 */ /* 0x000fe200088f1403 */
[C---:B------:R-:W-:Y:S02]  /*05d0*/  IMAD.WIDE R8, R17.reuse, 0x4, R6 ;  /* 0x0000000411087825 */ /* 0x040fe400078e0206 */
[----:B------:R-:W2:Y:S04]  /*05e0*/  LDG.E R6, desc[UR4][R6.64] ;  /* 0x0000000406067981 */ /* 0x000ea8000c1e1900 */
[----:B------:R-:W2:Y:S01]  /*05f0*/  LDG.E R15, desc[UR4][R2.64+0x4] ;  /* 0x00000404020f7981 */ /* 0x000ea2000c1e1900 */
[----:B------:R-:W-:-:S03]  /*0600*/  IMAD.WIDE R10, R17, 0x4, R8 ;  /* 0x00000004110a7825 */ /* 0x000fc600078e0208 */
[----:B------:R-:W4:Y:S04]  /*0610*/  LDG.E R22, desc[UR4][R8.64] ;  /* 0x0000000408167981 */ /* 0x000f28000c1e1900 */
[----:B------:R-:W4:Y:S04]  /*0620*/  LDG.E R18, desc[UR4][R2.64+0x8] ;  /* 0x0000080402127981 */ /* 0x000f28000c1e1900 */
[----:B------:R-:W5:Y:S04]  /*0630*/  LDG.E R26, desc[UR4][R2.64+0xc] ;  /* 0x00000c04021a7981 */ /* 0x000f68000c1e1900 */
[----:B------:R-:W5:Y:S01]  /*0640*/  LDG.E R10, desc[UR4][R10.64] ;  /* 0x000000040a0a7981 */ /* 0x000f62000c1e1900 */
[----:B------:R-:W-:Y:S01]  /*0650*/  IADD3 R21, PT, PT, R21, 0x4, RZ ;  /* 0x0000000415157810 */ /* 0x000fe20007ffe0ff */
[----:B---3--:R-:W-:-:S04]  /*0660*/  IMAD R24, R13, R4, R24 ;  /* 0x000000040d187224 */ /* 0x008fc800078e0218 */
[----:B--2---:R-:W-:-:S04]  /*0670*/  IMAD R15, R15, R6, R24 ;  /* 0x000000060f0f7224 */ /* 0x004fc800078e0218 */
[----:B----4-:R-:W-:-:S04]  /*0680*/  IMAD R15, R18, R22, R15 ;  /* 0x00000016120f7224 */ /* 0x010fc800078e020f */
[----:B-----5:R-:W-:-:S07]  /*0690*/  IMAD R24, R26, R10, R15 ;  /* 0x0000000a1a187224 */ /* 0x020fce00078e020f */
.L_x_7:
[----:B------:R-:W-:Y:S05]  /*06a0*/  @!P0 BRA `(.L_x_4) ;  /* 0x00000000007c8947 */ /* 0x000fea0003800000 */
[----:B------:R-:W-:Y:S01]  /*06b0*/  ISETP.NE.AND P1, PT, R14, 0x1, PT ;  /* 0x000000010e00780c */ /* 0x000fe20003f25270 */
[----:B------:R-:W0:Y:S01]  /*06c0*/  LDC.64 R10, c[0x0][0x380] ;  /* 0x0000e000ff0a7b82 */ /* 0x000e220000000a00 */
[----:B------:R-:W-:-:S04]  /*06d0*/  LOP3.LUT R19, R19, 0x1, RZ, 0xc0, !PT ;  /* 0x0000000113137812 */ /* 0x000fc800078ec0ff */
[----:B------:R-:W-:-:S03]  /*06e0*/  ISETP.NE.U32.AND P0, PT, R19, 0x1, PT ;  /* 0x000000011300780c */ /* 0x000fc60003f05070 */
[----:B------:R-:W1:Y:S04]  /*06f0*/  LDC.64 R8, c[0x0][0x388] ;  /* 0x0000e200ff087b82 */ /* 0x000e680000000a00 */
[CC--:B------:R-:W-:Y:S02]  /*0700*/  @P1 IADD3 R13, PT, PT, R20.reuse, R21.reuse, RZ ;  /* 0x00000015140d1210 */ /* 0x0c0fe40007ffe0ff */
[----:B------:R-:W-:Y:S02]  /*0710*/  @P1 IADD3 R12, P2, PT, R20, R21, RZ ;  /* 0x00000015140c1210 */ /* 0x000fe40007f5e0ff */
[----:B------:R-:W2:Y:S02]  /*0720*/  @P1 LDC.64 R2, c[0x0][0x380] ;  /* 0x0000e000ff021b82 */ /* 0x000ea40000000a00 */
[----:B------:R-:W-:-:S06]  /*0730*/  @P1 IADD3.X R14, PT, PT, RZ, RZ, RZ, P2, !PT ;  /* 0x000000ffff0e1210 */ /* 0x000fcc00017fe4ff */
[----:B------:R-:W3:Y:S01]  /*0740*/  LDC.64 R4, c[0x0][0x380] ;  /* 0x0000e000ff047b82 */ /* 0x000ee20000000a00 */
[----:B0-----:R-:W-:-:S04]  /*0750*/  @P1 IMAD.WIDE.U32 R10, R13, 0x4, R10 ;  /* 0x000000040d0a1825 */ /* 0x001fc800078e000a */
[C---:B------:R-:W-:Y:S01]  /*0760*/  @P1 IMAD R13, R21.reuse, R17, R0 ;  /* 0x00000011150d1224 */ /* 0x040fe200078e0200 */
[----:B------:R-:W-:Y:S01]  /*0770*/  @P1 IADD3 R21, PT, PT, R21, 0x2, RZ ;  /* 0x0000000215151810 */ /* 0x000fe20007ffe0ff */
[----:B------:R-:W4:Y:S01]  /*0780*/  @P1 LDG.E R11, desc[UR4][R10.64] ;  /* 0x000000040a0b1981 */ /* 0x000f22000c1e1900 */
[----:B------:R-:W0:Y:S01]  /*0790*/  LDC.64 R6, c[0x0][0x388] ;  /* 0x0000e200ff067b82 */ /* 0x000e220000000a00 */
[----:B-1----:R-:W-:Y:S01]  /*07a0*/  @P1 IMAD.WIDE R8, R13, 0x4, R8 ;  /* 0x000000040d081825 */ /* 0x002fe200078e0208 */
[----:B------:R-:W-:Y:S02]  /*07b0*/  @!P0 IADD3 R15, PT, PT, R20, R21, RZ ;  /* 0x00000015140f8210 */ /* 0x000fe40007ffe0ff */
[----:B--2---:R-:W-:Y:S01]  /*07c0*/  @P1 LEA R2, P2, R12, R2, 0x2 ;  /* 0x000000020c021211 */ /* 0x004fe200078410ff */
[----:B------:R-:W-:-:S03]  /*07d0*/  @!P0 IMAD R21, R21, R17, R0 ;  /* 0x0000001115158224 */ /* 0x000fc600078e0200 */
[----:B------:R-:W-:Y:S01]  /*07e0*/  @P1 LEA.HI.X R3, R12, R3, R14, 0x2, P2 ;  /* 0x000000030c031211 */ /* 0x000fe200010f140e */
[----:B------:R-:W-:Y:S01]  /*07f0*/  @P1 IMAD.WIDE R12, R17, 0x4, R8 ;  /* 0x00000004110c1825 */ /* 0x000fe200078e0208 */
[----:B------:R-:W4:Y:S03]  /*0800*/  @P1 LDG.E R14, desc[UR4][R8.64] ;  /* 0x00000004080e1981 */ /* 0x000f26000c1e1900 */
[----:B---3--:R-:W-:Y:S01]  /*0810*/  @!P0 IMAD.WIDE.U32 R4, R15, 0x4, R4 ;  /* 0x000000040f048825 */ /* 0x008fe200078e0004 */
[----:B------:R-:W2:Y:S04]  /*0820*/  @P1 LDG.E R2, desc[UR4][R2.64+0x4] ;  /* 0x0000040402021981 */ /* 0x000ea8000c1e1900 */
[----:B------:R-:W2:Y:S01]  /*0830*/  @P1 LDG.E R12, desc[UR4][R12.64] ;  /* 0x000000040c0c1981 */ /* 0x000ea2000c1e1900 */
[----:B0-----:R-:W-:-:S03]  /*0840*/  @!P0 IMAD.WIDE R6, R21, 0x4, R6 ;  /* 0x0000000415068825 */ /* 0x001fc600078e0206 */
[----:B------:R-:W3:Y:S04]  /*0850*/  @!P0 LDG.E R5, desc[UR4][R4.64] ;  /* 0x0000000404058981 */ /* 0x000ee8000c1e1900 */
[----:B------:R-:W3:Y:S01]  /*0860*/  @!P0 LDG.E R6, desc[UR4][R6.64] ;  /* 0x0000000406068981 */ /* 0x000ee2000c1e1900 */
[----:B----4-:R-:W-:-:S04]  /*0870*/  @P1 IMAD R11, R11, R14, R24 ;  /* 0x0000000e0b0b1224 */ /* 0x010fc800078e0218 */
[----:B--2---:R-:W-:-:S04]  /*0880*/  @P1 IMAD R24, R2, R12, R11 ;  /* 0x0000000c02181224 */ /* 0x004fc800078e020b */
[----:B---3--:R-:W-:-:S07]  /*0890*/  @!P0 IMAD R24, R5, R6, R24 ;  /* 0x0000000605188224 */ /* 0x008fce00078e0218 */
.L_x_4:
[----:B------:R-:W0:Y:S01]  /*08a0*/  LDC.64 R2, c[0x0][0x390] ;  /* 0x0000e400ff027b82 */ /* 0x000e220000000a00 */
[----:B------:R-:W-:-:S04]  /*08b0*/  IMAD R17, R16, R17, R0 ;  /* 0x0000001110117224 */ /* 0x000fc800078e0200 */
[----:B0-----:R-:W-:-:S05]  /*08c0*/  IMAD.WIDE R2, R17, 0x4, R2 ;  /* 0x0000000411027825 */ /* 0x001fca00078e0202 */
[----:B------:R-:W-:Y:S01]  /*08d0*/  STG.E desc[UR4][R2.64], R24 ;  /* 0x0000001802007986 */ /* 0x000fe2000c101904 */
[----:B------:R-:W-:Y:S05]  /*08e0*/  EXIT ;  /* 0x000000000000794d */ /* 0x000fea0003800000 */
.L_x_8:
        /* <DEDUP_REMOVED lines=9> */
.L_x_10:


//--------------------- .nv.shared.reserved.0     --------------------------
	.section	.nv.shared.reserved.0,"aw",@nobits
	.weak		__nv_reservedSMEM_offset_0_alias
	.size		__nv_reservedSMEM_offset_0_alias, 0, 64
	.other		__nv_reservedSMEM_offset_0_alias,@"STO_CUDA_RESERVED_SHARED STV_DEFAULT"
__nv_reservedSMEM_offset_0_alias:
	.zero		0
	.zero		64


//--------------------- .nv.constant0._Z11convolve_cuPfS_S_ --------------------------
	.section	.nv.constant0._Z11convolve_cuPfS_S_,"a",@progbits
	.sectionflags	@""
	.align	4
.nv.constant0._Z11convolve_cuPfS_S_:
	.zero		920


//--------------------- .nv.constant0._Z23matrixMultiplication_cuPiS_S_iiii --------------------------
	.section	.nv.constant0._Z23matrixMultiplication_cuPiS_S_iiii,"a",@progbits
	.sectionflags	@""
	.align	4
.nv.constant0._Z23matrixMultiplication_cuPiS_S_iiii:
	.zero		936


//--------------------- SYMBOLS --------------------------

	.type		.nv.reservedSmem.offset0,@object
	.size		.nv.reservedSmem.offset0,0x4
